//
// Generated by NVIDIA NVVM Compiler
//
// Compiler Build ID: CL-36424714
// Cuda compilation tools, release 13.0, V13.0.88
// Based on NVVM 20.0.0
//

.version 9.0
.target sm_100
.address_size 64

	// .globl	_Z20constant_memory_testPj
.const .align 4 .b8 c_mem[128];

.visible .entry _Z20constant_memory_testPj(
	.param .u64 .ptr .align 1 _Z20constant_memory_testPj_param_0
)
{
	.reg .b32 	%r<9>;
	.reg .b64 	%rd<9>;

	ld.param.u64 	%rd1, [_Z20constant_memory_testPj_param_0];
	cvta.to.global.u64 	%rd2, %rd1;
	mov.u32 	%r1, %ctaid.x;
	mov.u32 	%r2, %tid.x;
	mov.u32 	%r3, %ntid.x;
	mul.lo.s32 	%r4, %r1, %r3;
	shl.b32 	%r5, %r2, 2;
	cvt.u64.u32 	%rd3, %r5;
	and.b64  	%rd4, %rd3, 124;
	mov.u64 	%rd5, c_mem;
	add.s64 	%rd6, %rd5, %rd4;
	ld.const.u32 	%r6, [%rd6];
	add.s32 	%r7, %r6, %r4;
	add.s32 	%r8, %r4, %r2;
	mul.wide.u32 	%rd7, %r8, 4;
	add.s64 	%rd8, %rd2, %rd7;
	st.global.u32 	[%rd8], %r7;
	ret;

}


// ===== COMPILED SASS (sm_100) =====

	.target	sm_100

	.elftype	@"ET_EXEC"


//--------------------- .note.nv.tkinfo           --------------------------
	.section	.note.nv.tkinfo,"",@"SHT_NOTE"
	.sectionflags	@"SHF_NOTE_NV_TKINFO"
	.tkinfo
        /*0018*/ 	.word	0x00000002
        /*0030*/ 	.string	""
        /*0030*/ 	.string	"ptxas"
        /*0030*/ 	.string	"Cuda compilation tools, release 13.0, V13.0.88"
        /*0030*/ 	.string	"Build cuda_13.0.r13.0/compiler.36424714_0"
        /*0030*/ 	.string	"-arch sm_100 -m 64 "



//--------------------- .note.nv.cuinfo           --------------------------
	.section	.note.nv.cuinfo,"",@"SHT_NOTE"
	.sectionflags	@"SHF_NOTE_NV_CUINFO"
        /*0018*/ 	.short	0x0002
        /*001a*/ 	.short	0x0064
        /*001c*/ 	.short	0x0082
	.zero		2


//--------------------- .nv.info                  --------------------------
	.section	.nv.info,"",@"SHT_CUDA_INFO"
	.align	4


	//----- nvinfo : EIATTR_REGCOUNT
	.align		4
        /*0000*/ 	.byte	0x04, 0x2f
        /*0002*/ 	.short	(.L_2 - .L_1)
	.align		4
.L_1:
        /*0004*/ 	.word	index@(_Z20constant_memory_testPj)
        /*0008*/ 	.word	0x00000008


	//----- nvinfo : EIATTR_FRAME_SIZE
	.align		4
.L_2:
        /*000c*/ 	.byte	0x04, 0x11
        /*000e*/ 	.short	(.L_4 - .L_3)
	.align		4
.L_3:
        /*0010*/ 	.word	index@(_Z20constant_memory_testPj)
        /*0014*/ 	.word	0x00000000


	//----- nvinfo : EIATTR_MIN_STACK_SIZE
	.align		4
.L_4:
        /*0018*/ 	.byte	0x04, 0x12
        /*001a*/ 	.short	(.L_6 - .L_5)
	.align		4
.L_5:
        /*001c*/ 	.word	index@(_Z20constant_memory_testPj)
        /*0020*/ 	.word	0x00000000
.L_6:


//--------------------- .nv.compat                --------------------------
	.section	.nv.compat,"",@"SHT_CUDA_COMPAT_INFO"
	.align	4
        /*0000*/ 	.byte	0x02, 0x09, 0x00, 0x00, 0x02, 0x02, 0x01, 0x00, 0x02, 0x05, 0x05, 0x00, 0x03, 0x07, 0x01, 0x01
        /*0010*/ 	.byte	0x02, 0x03, 0x00, 0x00, 0x02, 0x06, 0x01, 0x00, 0x04, 0x0b, 0x08, 0x00, 0x09, 0x00, 0x00, 0x00
        /*0020*/ 	.byte	0x00, 0x00, 0x00, 0x00


//--------------------- .nv.info._Z20constant_memory_testPj --------------------------
	.section	.nv.info._Z20constant_memory_testPj,"",@"SHT_CUDA_INFO"
	.sectionflags	@""
	.align	4


	//----- nvinfo : EIATTR_CUDA_API_VERSION
	.align		4
        /*0000*/ 	.byte	0x04, 0x37
        /*0002*/ 	.short	(.L_8 - .L_7)
.L_7:
        /*0004*/ 	.word	0x00000082


	//----- nvinfo : EIATTR_KPARAM_INFO
	.align		4
.L_8:
        /*0008*/ 	.byte	0x04, 0x17
        /*000a*/ 	.short	(.L_10 - .L_9)
.L_9:
        /*000c*/ 	.word	0x00000000
        /*0010*/ 	.short	0x0000
        /*0012*/ 	.short	0x0000
        /*0014*/ 	.byte	0x00, 0xf5, 0x21, 0x00


	//----- nvinfo : EIATTR_SPARSE_MMA_MASK
	.align		4
.L_10:
        /*0018*/ 	.byte	0x03, 0x50
        /*001a*/ 	.short	0x0000


	//----- nvinfo : EIATTR_MAXREG_COUNT
	.align		4
        /*001c*/ 	.byte	0x03, 0x1b
        /*001e*/ 	.short	0x00ff


	//----- nvinfo : EIATTR_MERCURY_ISA_VERSION
	.align		4
        /*0020*/ 	.byte	0x03, 0x5f
        /*0022*/ 	.short	0x0101


	//----- nvinfo : EIATTR_VRC_CTA_INIT_COUNT
	.align		4
        /*0024*/ 	.byte	0x02, 0x4a
	.zero		1
	.zero		1


	//----- nvinfo : EIATTR_EXIT_INSTR_OFFSETS
	.align		4
        /*0028*/ 	.byte	0x04, 0x1c
        /*002a*/ 	.short	(.L_12 - .L_11)


	//   ....[0]....
.L_11:
        /*002c*/ 	.word	0x000000d0


	//----- nvinfo : EIATTR_CBANK_PARAM_SIZE
	.align		4
.L_12:
        /*0030*/ 	.byte	0x03, 0x19
        /*0032*/ 	.short	0x0008


	//----- nvinfo : EIATTR_PARAM_CBANK
	.align		4
        /*0034*/ 	.byte	0x04, 0x0a
        /*0036*/ 	.short	(.L_14 - .L_13)
	.align		4
.L_13:
        /*0038*/ 	.word	index@(.nv.constant0._Z20constant_memory_testPj)
        /*003c*/ 	.short	0x0380
        /*003e*/ 	.short	0x0008


	//----- nvinfo : EIATTR_SW_WAR
	.align		4
.L_14:
        /*0040*/ 	.byte	0x04, 0x36
        /*0042*/ 	.short	(.L_16 - .L_15)
.L_15:
        /*0044*/ 	.word	0x00000008
.L_16:


//--------------------- .nv.callgraph             --------------------------
	.section	.nv.callgraph,"",@"SHT_CUDA_CALLGRAPH"
	.align	4
	.sectionentsize	8
	.align		4
        /*0000*/ 	.word	0x00000000
	.align		4
        /*0004*/ 	.word	0xffffffff
	.align		4
        /*0008*/ 	.word	0x00000000
	.align		4
        /*000c*/ 	.word	0xfffffffe
	.align		4
        /*0010*/ 	.word	0x00000000
	.align		4
        /*0014*/ 	.word	0xfffffffd
	.align		4
        /*0018*/ 	.word	0x00000000
	.align		4
        /*001c*/ 	.word	0xfffffffc


//--------------------- .nv.constant3             --------------------------
	.section	.nv.constant3,"a",@progbits
	.align	4
.nv.constant3:
	.type		c_mem,@object
	.size		c_mem,(.L_0 - c_mem)
c_mem:
	.zero		128
.L_0:


//--------------------- .text._Z20constant_memory_testPj --------------------------
	.section	.text._Z20constant_memory_testPj,"ax",@progbits
	.align	128
        .global         _Z20constant_memory_testPj
        .type           _Z20constant_memory_testPj,@function
        .size           _Z20constant_memory_testPj,(.L_x_1 - _Z20constant_memory_testPj)
        .other          _Z20constant_memory_testPj,@"STO_CUDA_ENTRY STV_DEFAULT"
_Z20constant_memory_testPj:
.text._Z20constant_memory_testPj:
[----:B------:R-:W-:Y:S01]  /*0000*/  LDC R1, c[0x0][0x37c] ;  /* 0x0000df00ff017b82 */ /* 0x000fe20000000800 */
[----:B------:R-:W0:Y:S07]  /*0010*/  S2R R5, SR_TID.X ;  /* 0x0000000000057919 */ /* 0x000e2e0000002100 */
[----:B------:R-:W1:Y:S01]  /*0020*/  S2UR UR6, SR_CTAID.X ;  /* 0x00000000000679c3 */ /* 0x000e620000002500 */
[----:B------:R-:W2:Y:S07]  /*0030*/  LDCU.64 UR4, c[0x0][0x358] ;  /* 0x00006b00ff0477ac */ /* 0x000eae0008000a00 */
[----:B------:R-:W1:Y:S08]  /*0040*/  LDC R4, c[0x0][0x360] ;  /* 0x0000d800ff047b82 */ /* 0x000e700000000800 */
[----:B------:R-:W3:Y:S01]  /*0050*/  LDC.64 R2, c[0x0][0x380] ;  /* 0x0000e000ff027b82 */ /* 0x000ee20000000a00 */
[----:B0-----:R-:W-:Y:S01]  /*0060*/  SHF.L.U32 R0, R5, 0x2, RZ ;  /* 0x0000000205007819 */ /* 0x001fe200000006ff */
[----:B-1----:R-:W-:-:S03]  /*0070*/  IMAD R5, R4, UR6, R5 ;  /* 0x0000000604057c24 */ /* 0x002fc6000f8e0205 */
[----:B------:R-:W-:Y:S01]  /*0080*/  LOP3.LUT R0, R0, 0x7c, RZ, 0xc0, !PT ;  /* 0x0000007c00007812 */ /* 0x000fe200078ec0ff */
[----:B---3--:R-:W-:-:S05]  /*0090*/  IMAD.WIDE.U32 R2, R5, 0x4, R2 ;  /* 0x0000000405027825 */ /* 0x008fca00078e0002 */
[----:B------:R-:W0:Y:S02]  /*00a0*/  LDC R0, c[0x3][R0] ;  /* 0x00c0000000007b82 */ /* 0x000e240000000800 */
[----:B0-----:R-:W-:-:S05]  /*00b0*/  IMAD R5, R4, UR6, R0 ;  /* 0x0000000604057c24 */ /* 0x001fca000f8e0200 */
[----:B--2---:R-:W-:Y:S01]  /*00c0*/  STG.E desc[UR4][R2.64], R5 ;  /* 0x0000000502007986 */ /* 0x004fe2000c101904 */
[----:B------:R-:W-:Y:S05]  /*00d0*/  EXIT ;  /* 0x000000000000794d */ /* 0x000fea0003800000 */
.L_x_0:
[----:B------:R-:W-:-:S00]  /*00e0*/  BRA `(.L_x_0) ;  /* 0xfffffffc00fc7947 */ /* 0x000fc0000383ffff */
[----:B------:R-:W-:-:S00]  /*00f0*/  NOP ;  /* 0x0000000000007918 */ /* 0x000fc00000000000 */
        /* <DEDUP_REMOVED lines=8> */
.L_x_1:


//--------------------- .nv.shared.reserved.0     --------------------------
	.section	.nv.shared.reserved.0,"aw",@nobits
	.weak		__nv_reservedSMEM_offset_0_alias
	.size		__nv_reservedSMEM_offset_0_alias, 0, 64
	.other		__nv_reservedSMEM_offset_0_alias,@"STO_CUDA_RESERVED_SHARED STV_DEFAULT"
__nv_reservedSMEM_offset_0_alias:
	.zero		0
	.zero		64


//--------------------- .nv.constant0._Z20constant_memory_testPj --------------------------
	.section	.nv.constant0._Z20constant_memory_testPj,"a",@progbits
	.sectionflags	@""
	.align	4
.nv.constant0._Z20constant_memory_testPj:
	.zero		904


//--------------------- SYMBOLS --------------------------

	.type		.nv.reservedSmem.offset0,@object
	.size		.nv.reservedSmem.offset0,0x4
